//
// Generated by NVIDIA NVVM Compiler
//
// Compiler Build ID: CL-36424714
// Cuda compilation tools, release 13.0, V13.0.88
// Based on NVVM 20.0.0
//

.version 9.0
.target sm_100
.address_size 64

	// .globl	_Z10naive_reluPKfPfi

.visible .entry _Z10naive_reluPKfPfi(
	.param .u64 .ptr .align 1 _Z10naive_reluPKfPfi_param_0,
	.param .u64 .ptr .align 1 _Z10naive_reluPKfPfi_param_1,
	.param .u32 _Z10naive_reluPKfPfi_param_2
)
{
	.reg .pred 	%p<2>;
	.reg .b32 	%r<6>;
	.reg .b32 	%f<3>;
	.reg .b64 	%rd<8>;

	ld.param.u64 	%rd1, [_Z10naive_reluPKfPfi_param_0];
	ld.param.u64 	%rd2, [_Z10naive_reluPKfPfi_param_1];
	ld.param.u32 	%r2, [_Z10naive_reluPKfPfi_param_2];
	mov.u32 	%r3, %ctaid.x;
	mov.u32 	%r4, %ntid.x;
	mov.u32 	%r5, %tid.x;
	mad.lo.s32 	%r1, %r3, %r4, %r5;
	setp.ge.s32 	%p1, %r1, %r2;
	@%p1 bra 	$L__BB0_2;
	cvta.to.global.u64 	%rd3, %rd1;
	cvta.to.global.u64 	%rd4, %rd2;
	mul.wide.s32 	%rd5, %r1, 4;
	add.s64 	%rd6, %rd3, %rd5;
	ld.global.nc.f32 	%f1, [%rd6];
	max.f32 	%f2, %f1, 0f00000000;
	add.s64 	%rd7, %rd4, %rd5;
	st.global.f32 	[%rd7], %f2;
$L__BB0_2:
	ret;

}


// ===== COMPILED SASS (sm_100) =====

	.target	sm_100

	.elftype	@"ET_EXEC"


//--------------------- .note.nv.tkinfo           --------------------------
	.section	.note.nv.tkinfo,"",@"SHT_NOTE"
	.sectionflags	@"SHF_NOTE_NV_TKINFO"
	.tkinfo
        /*0018*/ 	.word	0x00000002
        /*0030*/ 	.string	""
        /*0030*/ 	.string	"ptxas"
        /*0030*/ 	.string	"Cuda compilation tools, release 13.0, V13.0.88"
        /*0030*/ 	.string	"Build cuda_13.0.r13.0/compiler.36424714_0"
        /*0030*/ 	.string	"-arch sm_100 -m 64 "



//--------------------- .note.nv.cuinfo           --------------------------
	.section	.note.nv.cuinfo,"",@"SHT_NOTE"
	.sectionflags	@"SHF_NOTE_NV_CUINFO"
        /*0018*/ 	.short	0x0002
        /*001a*/ 	.short	0x0064
        /*001c*/ 	.short	0x0082
	.zero		2


//--------------------- .nv.info                  --------------------------
	.section	.nv.info,"",@"SHT_CUDA_INFO"
	.align	4


	//----- nvinfo : EIATTR_REGCOUNT
	.align		4
        /*0000*/ 	.byte	0x04, 0x2f
        /*0002*/ 	.short	(.L_1 - .L_0)
	.align		4
.L_0:
        /*0004*/ 	.word	index@(_Z10naive_reluPKfPfi)
        /*0008*/ 	.word	0x0000000a


	//----- nvinfo : EIATTR_FRAME_SIZE
	.align		4
.L_1:
        /*000c*/ 	.byte	0x04, 0x11
        /*000e*/ 	.short	(.L_3 - .L_2)
	.align		4
.L_2:
        /*0010*/ 	.word	index@(_Z10naive_reluPKfPfi)
        /*0014*/ 	.word	0x00000000


	//----- nvinfo : EIATTR_MIN_STACK_SIZE
	.align		4
.L_3:
        /*0018*/ 	.byte	0x04, 0x12
        /*001a*/ 	.short	(.L_5 - .L_4)
	.align		4
.L_4:
        /*001c*/ 	.word	index@(_Z10naive_reluPKfPfi)
        /*0020*/ 	.word	0x00000000
.L_5:


//--------------------- .nv.compat                --------------------------
	.section	.nv.compat,"",@"SHT_CUDA_COMPAT_INFO"
	.align	4
        /*0000*/ 	.byte	0x02, 0x09, 0x00, 0x00, 0x02, 0x02, 0x01, 0x00, 0x02, 0x05, 0x05, 0x00, 0x03, 0x07, 0x01, 0x01
        /*0010*/ 	.byte	0x02, 0x03, 0x00, 0x00, 0x02, 0x06, 0x01, 0x00, 0x04, 0x0b, 0x08, 0x00, 0x09, 0x00, 0x00, 0x00
        /*0020*/ 	.byte	0x00, 0x00, 0x00, 0x00


//--------------------- .nv.info._Z10naive_reluPKfPfi --------------------------
	.section	.nv.info._Z10naive_reluPKfPfi,"",@"SHT_CUDA_INFO"
	.sectionflags	@""
	.align	4


	//----- nvinfo : EIATTR_CUDA_API_VERSION
	.align		4
        /*0000*/ 	.byte	0x04, 0x37
        /*0002*/ 	.short	(.L_7 - .L_6)
.L_6:
        /*0004*/ 	.word	0x00000082


	//----- nvinfo : EIATTR_KPARAM_INFO
	.align		4
.L_7:
        /*0008*/ 	.byte	0x04, 0x17
        /*000a*/ 	.short	(.L_9 - .L_8)
.L_8:
        /*000c*/ 	.word	0x00000000
        /*0010*/ 	.short	0x0002
        /*0012*/ 	.short	0x0010
        /*0014*/ 	.byte	0x00, 0xf0, 0x11, 0x00


	//----- nvinfo : EIATTR_KPARAM_INFO
	.align		4
.L_9:
        /*0018*/ 	.byte	0x04, 0x17
        /*001a*/ 	.short	(.L_11 - .L_10)
.L_10:
        /*001c*/ 	.word	0x00000000
        /*0020*/ 	.short	0x0001
        /*0022*/ 	.short	0x0008
        /*0024*/ 	.byte	0x00, 0xf5, 0x21, 0x00


	//----- nvinfo : EIATTR_KPARAM_INFO
	.align		4
.L_11:
        /*0028*/ 	.byte	0x04, 0x17
        /*002a*/ 	.short	(.L_13 - .L_12)
.L_12:
        /*002c*/ 	.word	0x00000000
        /*0030*/ 	.short	0x0000
        /*0032*/ 	.short	0x0000
        /*0034*/ 	.byte	0x00, 0xf5, 0x21, 0x00


	//----- nvinfo : EIATTR_SPARSE_MMA_MASK
	.align		4
.L_13:
        /*0038*/ 	.byte	0x03, 0x50
        /*003a*/ 	.short	0x0000


	//----- nvinfo : EIATTR_MAXREG_COUNT
	.align		4
        /*003c*/ 	.byte	0x03, 0x1b
        /*003e*/ 	.short	0x00ff


	//----- nvinfo : EIATTR_MERCURY_ISA_VERSION
	.align		4
        /*0040*/ 	.byte	0x03, 0x5f
        /*0042*/ 	.short	0x0101


	//----- nvinfo : EIATTR_VRC_CTA_INIT_COUNT
	.align		4
        /*0044*/ 	.byte	0x02, 0x4a
	.zero		1
	.zero		1


	//----- nvinfo : EIATTR_EXIT_INSTR_OFFSETS
	.align		4
        /*0048*/ 	.byte	0x04, 0x1c
        /*004a*/ 	.short	(.L_15 - .L_14)


	//   ....[0]....
.L_14:
        /*004c*/ 	.word	0x00000070


	//   ....[1]....
        /*0050*/ 	.word	0x00000100


	//----- nvinfo : EIATTR_CBANK_PARAM_SIZE
	.align		4
.L_15:
        /*0054*/ 	.byte	0x03, 0x19
        /*0056*/ 	.short	0x0014


	//----- nvinfo : EIATTR_PARAM_CBANK
	.align		4
        /*0058*/ 	.byte	0x04, 0x0a
        /*005a*/ 	.short	(.L_17 - .L_16)
	.align		4
.L_16:
        /*005c*/ 	.word	index@(.nv.constant0._Z10naive_reluPKfPfi)
        /*0060*/ 	.short	0x0380
        /*0062*/ 	.short	0x0014


	//----- nvinfo : EIATTR_SW_WAR
	.align		4
.L_17:
        /*0064*/ 	.byte	0x04, 0x36
        /*0066*/ 	.short	(.L_19 - .L_18)
.L_18:
        /*0068*/ 	.word	0x00000008
.L_19:


//--------------------- .nv.callgraph             --------------------------
	.section	.nv.callgraph,"",@"SHT_CUDA_CALLGRAPH"
	.align	4
	.sectionentsize	8
	.align		4
        /*0000*/ 	.word	0x00000000
	.align		4
        /*0004*/ 	.word	0xffffffff
	.align		4
        /*0008*/ 	.word	0x00000000
	.align		4
        /*000c*/ 	.word	0xfffffffe
	.align		4
        /*0010*/ 	.word	0x00000000
	.align		4
        /*0014*/ 	.word	0xfffffffd
	.align		4
        /*0018*/ 	.word	0x00000000
	.align		4
        /*001c*/ 	.word	0xfffffffc


//--------------------- .text._Z10naive_reluPKfPfi --------------------------
	.section	.text._Z10naive_reluPKfPfi,"ax",@progbits
	.align	128
        .global         _Z10naive_reluPKfPfi
        .type           _Z10naive_reluPKfPfi,@function
        .size           _Z10naive_reluPKfPfi,(.L_x_1 - _Z10naive_reluPKfPfi)
        .other          _Z10naive_reluPKfPfi,@"STO_CUDA_ENTRY STV_DEFAULT"
_Z10naive_reluPKfPfi:
.text._Z10naive_reluPKfPfi:
[----:B------:R-:W-:Y:S01]  /*0000*/  LDC R1, c[0x0][0x37c] ;  /* 0x0000df00ff017b82 */ /* 0x000fe20000000800 */
[----:B------:R-:W0:Y:S07]  /*0010*/  S2R R0, SR_TID.X ;  /* 0x0000000000007919 */ /* 0x000e2e0000002100 */
[----:B------:R-:W0:Y:S01]  /*0020*/  S2UR UR4, SR_CTAID.X ;  /* 0x00000000000479c3 */ /* 0x000e220000002500 */
[----:B------:R-:W1:Y:S07]  /*0030*/  LDCU UR5, c[0x0][0x390] ;  /* 0x00007200ff0577ac */ /* 0x000e6e0008000800 */
[----:B------:R-:W0:Y:S02]  /*0040*/  LDC R7, c[0x0][0x360] ;  /* 0x0000d800ff077b82 */ /* 0x000e240000000800 */
[----:B0-----:R-:W-:-:S05]  /*0050*/  IMAD R7, R7, UR4, R0 ;  /* 0x0000000407077c24 */ /* 0x001fca000f8e0200 */
[----:B-1----:R-:W-:-:S13]  /*0060*/  ISETP.GE.AND P0, PT, R7, UR5, PT ;  /* 0x0000000507007c0c */ /* 0x002fda000bf06270 */
[----:B------:R-:W-:Y:S05]  /*0070*/  @P0 EXIT ;  /* 0x000000000000094d */ /* 0x000fea0003800000 */
[----:B------:R-:W0:Y:S01]  /*0080*/  LDC.64 R2, c[0x0][0x380] ;  /* 0x0000e000ff027b82 */ /* 0x000e220000000a00 */
[----:B------:R-:W1:Y:S07]  /*0090*/  LDCU.64 UR4, c[0x0][0x358] ;  /* 0x00006b00ff0477ac */ /* 0x000e6e0008000a00 */
[----:B------:R-:W2:Y:S01]  /*00a0*/  LDC.64 R4, c[0x0][0x388] ;  /* 0x0000e200ff047b82 */ /* 0x000ea20000000a00 */
[----:B0-----:R-:W-:-:S06]  /*00b0*/  IMAD.WIDE R2, R7, 0x4, R2 ;  /* 0x0000000407027825 */ /* 0x001fcc00078e0202 */
[----:B-1----:R-:W3:Y:S01]  /*00c0*/  LDG.E.CONSTANT R2, desc[UR4][R2.64] ;  /* 0x0000000402027981 */ /* 0x002ee2000c1e9900 */
[----:B--2---:R-:W-:Y:S01]  /*00d0*/  IMAD.WIDE R4, R7, 0x4, R4 ;  /* 0x0000000407047825 */ /* 0x004fe200078e0204 */
[----:B---3--:R-:W-:-:S05]  /*00e0*/  FMNMX R7, RZ, R2, !PT ;  /* 0x00000002ff077209 */ /* 0x008fca0007800000 */
[----:B------:R-:W-:Y:S01]  /*00f0*/  STG.E desc[UR4][R4.64], R7 ;  /* 0x0000000704007986 */ /* 0x000fe2000c101904 */
[----:B------:R-:W-:Y:S05]  /*0100*/  EXIT ;  /* 0x000000000000794d */ /* 0x000fea0003800000 */
.L_x_0:
[----:B------:R-:W-:-:S00]  /*0110*/  BRA `(.L_x_0) ;  /* 0xfffffffc00fc7947 */ /* 0x000fc0000383ffff */
[----:B------:R-:W-:-:S00]  /*0120*/  NOP ;  /* 0x0000000000007918 */ /* 0x000fc00000000000 */
        /* <DEDUP_REMOVED lines=13> */
.L_x_1:


//--------------------- .nv.shared.reserved.0     --------------------------
	.section	.nv.shared.reserved.0,"aw",@nobits
	.weak		__nv_reservedSMEM_offset_0_alias
	.size		__nv_reservedSMEM_offset_0_alias, 0, 64
	.other		__nv_reservedSMEM_offset_0_alias,@"STO_CUDA_RESERVED_SHARED STV_DEFAULT"
__nv_reservedSMEM_offset_0_alias:
	.zero		0
	.zero		64


//--------------------- .nv.constant0._Z10naive_reluPKfPfi --------------------------
	.section	.nv.constant0._Z10naive_reluPKfPfi,"a",@progbits
	.sectionflags	@""
	.align	4
.nv.constant0._Z10naive_reluPKfPfi:
	.zero		916


//--------------------- SYMBOLS --------------------------

	.type		.nv.reservedSmem.offset0,@object
	.size		.nv.reservedSmem.offset0,0x4
